	.headerflags	@"EF_CUDA_TEXMODE_UNIFIED EF_CUDA_64BIT_ADDRESS EF_CUDA_ACCELERATORS EF_CUDA_SM90 EF_CUDA_VIRTUAL_SM(EF_CUDA_SM90)"
	.elftype	@"ET_EXEC"


//--------------------- .nv.info                  --------------------------
	.section	.nv.info,"",@"SHT_CUDA_INFO"
	.align	4


	//----- nvinfo : EIATTR_REGCOUNT
	.align		4
        /*0000*/ 	.byte	0x04, 0x2f
        /*0002*/ 	.short	(.L_1 - .L_0)
	.align		4
.L_0:
        /*0004*/ 	.word	index@(triton_poi_fused_convolution_26)
        /*0008*/ 	.word	0x00000016


	//----- nvinfo : EIATTR_MIN_STACK_SIZE
	.align		4
.L_1:
        /*000c*/ 	.byte	0x04, 0x12
        /*000e*/ 	.short	(.L_3 - .L_2)
	.align		4
.L_2:
        /*0010*/ 	.word	index@(triton_poi_fused_convolution_26)
        /*0014*/ 	.word	0x00000000


	//----- nvinfo : EIATTR_FRAME_SIZE
	.align		4
.L_3:
        /*0018*/ 	.byte	0x04, 0x11
        /*001a*/ 	.short	(.L_5 - .L_4)
	.align		4
.L_4:
        /*001c*/ 	.word	index@(triton_poi_fused_convolution_26)
        /*0020*/ 	.word	0x00000000


	//----- nvinfo : EIATTR_MIN_STACK_SIZE
	.align		4
.L_5:
        /*0024*/ 	.byte	0x04, 0x12
        /*0026*/ 	.short	(.L_7 - .L_6)
	.align		4
.L_6:
        /*0028*/ 	.word	index@(triton_poi_fused_convolution_26)
        /*002c*/ 	.word	0x00000000
.L_7:


//--------------------- .nv.info.triton_poi_fused_convolution_26 --------------------------
	.section	.nv.info.triton_poi_fused_convolution_26,"",@"SHT_CUDA_INFO"
	.sectionflags	@""
	.align	4


	//----- nvinfo : EIATTR_CUDA_API_VERSION
	.align		4
        /*0000*/ 	.byte	0x04, 0x37
        /*0002*/ 	.short	(.L_9 - .L_8)
.L_8:
        /*0004*/ 	.word	0x0000007c


	//----- nvinfo : EIATTR_KPARAM_INFO
	.align		4
.L_9:
        /*0008*/ 	.byte	0x04, 0x17
        /*000a*/ 	.short	(.L_11 - .L_10)
.L_10:
        /*000c*/ 	.word	0x00000000
        /*0010*/ 	.short	0x0003
        /*0012*/ 	.short	0x0014
        /*0014*/ 	.byte	0x00, 0xf0, 0x11, 0x00


	//----- nvinfo : EIATTR_KPARAM_INFO
	.align		4
.L_11:
        /*0018*/ 	.byte	0x04, 0x17
        /*001a*/ 	.short	(.L_13 - .L_12)
.L_12:
        /*001c*/ 	.word	0x00000000
        /*0020*/ 	.short	0x0002
        /*0022*/ 	.short	0x0010
        /*0024*/ 	.byte	0x00, 0xf0, 0x11, 0x00


	//----- nvinfo : EIATTR_KPARAM_INFO
	.align		4
.L_13:
        /*0028*/ 	.byte	0x04, 0x17
        /*002a*/ 	.short	(.L_15 - .L_14)
.L_14:
        /*002c*/ 	.word	0x00000000
        /*0030*/ 	.short	0x0001
        /*0032*/ 	.short	0x0008
        /*0034*/ 	.byte	0x00, 0xf4, 0x21, 0x00


	//----- nvinfo : EIATTR_KPARAM_INFO
	.align		4
.L_15:
        /*0038*/ 	.byte	0x04, 0x17
        /*003a*/ 	.short	(.L_17 - .L_16)
.L_16:
        /*003c*/ 	.word	0x00000000
        /*0040*/ 	.short	0x0000
        /*0042*/ 	.short	0x0000
        /*0044*/ 	.byte	0x00, 0xf4, 0x21, 0x00


	//----- nvinfo : EIATTR_SPARSE_MMA_MASK
	.align		4
.L_17:
        /*0048*/ 	.byte	0x03, 0x50
        /*004a*/ 	.short	0x0000


	//----- nvinfo : EIATTR_MAXREG_COUNT
	.align		4
        /*004c*/ 	.byte	0x03, 0x1b
        /*004e*/ 	.short	0x00ff


	//----- nvinfo : EIATTR_EXIT_INSTR_OFFSETS
	.align		4
        /*0050*/ 	.byte	0x04, 0x1c
        /*0052*/ 	.short	(.L_19 - .L_18)


	//   ....[0]....
.L_18:
        /*0054*/ 	.word	0x00000410


	//   ....[1]....
        /*0058*/ 	.word	0x00000460


	//----- nvinfo : EIATTR_REQNTID
	.align		4
.L_19:
        /*005c*/ 	.byte	0x04, 0x10
        /*005e*/ 	.short	(.L_21 - .L_20)
.L_20:
        /*0060*/ 	.word	0x00000080
        /*0064*/ 	.word	0x00000001
        /*0068*/ 	.word	0x00000001


	//----- nvinfo : EIATTR_CBANK_PARAM_SIZE
	.align		4
.L_21:
        /*006c*/ 	.byte	0x03, 0x19
        /*006e*/ 	.short	0x0018


	//----- nvinfo : EIATTR_PARAM_CBANK
	.align		4
        /*0070*/ 	.byte	0x04, 0x0a
        /*0072*/ 	.short	(.L_23 - .L_22)
	.align		4
.L_22:
        /*0074*/ 	.word	index@(.nv.constant0.triton_poi_fused_convolution_26)
        /*0078*/ 	.short	0x0210
        /*007a*/ 	.short	0x0018


	//----- nvinfo : EIATTR_SW_WAR
	.align		4
.L_23:
        /*007c*/ 	.byte	0x04, 0x36
        /*007e*/ 	.short	(.L_25 - .L_24)
.L_24:
        /*0080*/ 	.word	0x00000008
.L_25:


//--------------------- .nv.callgraph             --------------------------
	.section	.nv.callgraph,"",@"SHT_CUDA_CALLGRAPH"
	.align	4
	.sectionentsize	8
	.align		4
        /*0000*/ 	.word	0x00000000
	.align		4
        /*0004*/ 	.word	0xffffffff
	.align		4
        /*0008*/ 	.word	0x00000000
	.align		4
        /*000c*/ 	.word	0xfffffffe
	.align		4
        /*0010*/ 	.word	0x00000000
	.align		4
        /*0014*/ 	.word	0xfffffffd
	.align		4
        /*0018*/ 	.word	0x00000000
	.align		4
        /*001c*/ 	.word	0xfffffffc


//--------------------- .text.triton_poi_fused_convolution_26 --------------------------
	.section	.text.triton_poi_fused_convolution_26,"ax",@progbits
	.sectionflags	@"SHF_BARRIERS=1"
	.align	128
        .global         triton_poi_fused_convolution_26
        .type           triton_poi_fused_convolution_26,@function
        .size           triton_poi_fused_convolution_26,(.L_x_1 - triton_poi_fused_convolution_26)
        .other          triton_poi_fused_convolution_26,@"STO_CUDA_ENTRY STV_DEFAULT"
triton_poi_fused_convolution_26:
.text.triton_poi_fused_convolution_26:
[----:B------:R-:W0:Y:S02]  /*0000*/  LDC R1, c[0x0][0x28] ;  /* 0x00000a00ff017b82 */ /* 0x000e240000000800 */
[----:B------:R-:W1:Y:S01]  /*0010*/  S2R R2, SR_TID.X ;  /* 0x0000000000027919 */ /* 0x000e620000002100 */
[----:B------:R-:W2:Y:S01]  /*0020*/  LDC.64 R14, c[0x0][0x210] ;  /* 0x00008400ff0e7b82 */ /* 0x000ea20000000a00 */
[----:B------:R-:W-:Y:S01]  /*0030*/  CS2R R6, SRZ ;  /* 0x0000000000067805 */ /* 0x000fe2000001ff00 */
[----:B------:R-:W3:Y:S01]  /*0040*/  S2R R3, SR_CTAID.Y ;  /* 0x0000000000037919 */ /* 0x000ee20000002600 */
[----:B------:R-:W4:Y:S01]  /*0050*/  S2R R5, SR_CTAID.X ;  /* 0x0000000000057919 */ /* 0x000f220000002500 */
[----:B------:R-:W-:Y:S01]  /*0060*/  CS2R R10, SRZ ;  /* 0x00000000000a7805 */ /* 0x000fe2000001ff00 */
[----:B------:R-:W-:Y:S01]  /*0070*/  ULDC.64 UR6, c[0x0][0x208] ;  /* 0x0000820000067ab9 */ /* 0x000fe20000000a00 */
[----:B-1----:R-:W-:-:S04]  /*0080*/  LOP3.LUT R16, R2, 0x7f, RZ, 0xc0, !PT ;  /* 0x0000007f02107812 */ /* 0x002fc800078ec0ff */
[----:B---3--:R-:W-:Y:S01]  /*0090*/  PRMT R4, R16, 0x6540, R3 ;  /* 0x0000654010047816 */ /* 0x008fe20000000003 */
[----:B----4-:R-:W-:-:S04]  /*00a0*/  IMAD.SHL.U32 R0, R5, 0x4, RZ ;  /* 0x0000000405007824 */ /* 0x010fc800078e00ff */
[----:B------:R-:W-:Y:S01]  /*00b0*/  IMAD.IADD R4, R4, 0x1, R5 ;  /* 0x0000000104047824 */ /* 0x000fe200078e0205 */
[----:B------:R-:W-:-:S03]  /*00c0*/  ISETP.GE.AND P0, PT, R0, 0x4, PT ;  /* 0x000000040000780c */ /* 0x000fc60003f06270 */
[----:B------:R-:W-:Y:S01]  /*00d0*/  IMAD.SHL.U32 R13, R4, 0x4, RZ ;  /* 0x00000004040d7824 */ /* 0x000fe200078e00ff */
[----:B------:R-:W-:-:S03]  /*00e0*/  CS2R R4, SRZ ;  /* 0x0000000000047805 */ /* 0x000fc6000001ff00 */
[C---:B------:R-:W-:Y:S02]  /*00f0*/  VIADD R9, R13.reuse, 0x200 ;  /* 0x000002000d097836 */ /* 0x040fe40000000000 */
[----:B--2---:R-:W-:-:S04]  /*0100*/  IMAD.WIDE R12, R13, 0x4, R14 ;  /* 0x000000040d0c7825 */ /* 0x004fc800078e020e */
[----:B------:R-:W-:Y:S01]  /*0110*/  IMAD.WIDE R14, R9, 0x4, R14 ;  /* 0x00000004090e7825 */ /* 0x000fe200078e020e */
[----:B------:R-:W-:Y:S01]  /*0120*/  CS2R R8, SRZ ;  /* 0x0000000000087805 */ /* 0x000fe2000001ff00 */
[----:B------:R1:W2:Y:S05]  /*0130*/  @!P0 LDG.E.EL.128 R4, desc[UR6][R12.64] ;  /* 0x000000060c048981 */ /* 0x0002aa000c2e1d00 */
[----:B------:R-:W3:Y:S01]  /*0140*/  @!P0 LDG.E.EL.128 R8, desc[UR6][R14.64] ;  /* 0x000000060e088981 */ /* 0x000ee2000c2e1d00 */
[----:B------:R-:W4:Y:S01]  /*0150*/  S2UR UR5, SR_CgaCtaId ;  /* 0x00000000000579c3 */ /* 0x000f220000008800 */
[----:B------:R-:W-:Y:S01]  /*0160*/  UMOV UR4, 0x400 ;  /* 0x0000040000047882 */ /* 0x000fe20000000000 */
[----:B------:R-:W-:Y:S01]  /*0170*/  SHF.R.U32.HI R19, RZ, 0x2, R2 ;  /* 0x00000002ff137819 */ /* 0x000fe20000011602 */
[----:B------:R-:W-:-:S03]  /*0180*/  IMAD.SHL.U32 R17, R2, 0x4, RZ ;  /* 0x0000000402117824 */ /* 0x000fc600078e00ff */
[----:B------:R-:W-:Y:S01]  /*0190*/  LOP3.LUT R19, R19, 0x10, RZ, 0xc0, !PT ;  /* 0x0000001013137812 */ /* 0x000fe200078ec0ff */
[----:B----4-:R-:W-:-:S06]  /*01a0*/  UPRMT UR4, UR5, 0x654, UR4 ;  /* 0x0000065405047896 */ /* 0x010fcc0008000004 */
[----:B------:R-:W-:Y:S01]  /*01b0*/  LEA R18, R16, UR4, 0x2 ;  /* 0x0000000410127c11 */ /* 0x000fe2000f8e10ff */
[----:B------:R-:W-:Y:S01]  /*01c0*/  VIADD R19, R19, UR4 ;  /* 0x0000000413137c36 */ /* 0x000fe20008000000 */
[----:B------:R-:W-:-:S05]  /*01d0*/  LOP3.LUT R16, R17, 0x1fc, RZ, 0xc0, !PT ;  /* 0x000001fc11107812 */ /* 0x000fca00078ec0ff */
[----:B-1----:R-:W-:Y:S01]  /*01e0*/  IMAD R12, R16, 0x4, R19 ;  /* 0x00000004100c7824 */ /* 0x002fe200078e0213 */
[----:B--2---:R1:W-:Y:S04]  /*01f0*/  STS [R18], R4 ;  /* 0x0000000412007388 */ /* 0x0043e80000000800 */
[----:B------:R2:W-:Y:S04]  /*0200*/  STS [R18+0x410], R5 ;  /* 0x0004100512007388 */ /* 0x0005e80000000800 */
[----:B------:R4:W-:Y:S01]  /*0210*/  STS [R18+0x820], R6 ;  /* 0x0008200612007388 */ /* 0x0009e20000000800 */
[----:B-1----:R-:W-:-:S03]  /*0220*/  LOP3.LUT R4, R17, 0xfc, RZ, 0xc0, !PT ;  /* 0x000000fc11047812 */ /* 0x002fc600078ec0ff */
[----:B------:R1:W-:Y:S01]  /*0230*/  STS [R18+0xc30], R7 ;  /* 0x000c300712007388 */ /* 0x0003e20000000800 */
[----:B--2---:R-:W-:-:S03]  /*0240*/  SHF.R.S32.HI R5, RZ, 0x17, R3 ;  /* 0x00000017ff057819 */ /* 0x004fc60000011403 */
[----:B---3--:R2:W-:Y:S01]  /*0250*/  STS [R18+0x200], R8 ;  /* 0x0002000812007388 */ /* 0x0085e20000000800 */
[----:B------:R-:W-:Y:S02]  /*0260*/  PRMT R3, R4, 0x6540, R3 ;  /* 0x0000654004037816 */ /* 0x000fe40000000003 */
[----:B----4-:R-:W-:Y:S01]  /*0270*/  SGXT R6, R5, 0x1 ;  /* 0x000000010506781a */ /* 0x010fe20000000200 */
[----:B------:R-:W-:Y:S01]  /*0280*/  STS [R18+0x610], R9 ;  /* 0x0006100912007388 */ /* 0x000fe20000000800 */
[----:B------:R-:W3:Y:S01]  /*0290*/  LDC.64 R4, c[0x0][0x218] ;  /* 0x00008600ff047b82 */ /* 0x000ee20000000a00 */
[----:B-1----:R-:W-:Y:S02]  /*02a0*/  SHF.R.U32.HI R7, RZ, 0x6, R2 ;  /* 0x00000006ff077819 */ /* 0x002fe40000011602 */
[----:B------:R-:W-:Y:S01]  /*02b0*/  STS [R18+0xa20], R10 ;  /* 0x000a200a12007388 */ /* 0x000fe20000000800 */
[----:B------:R-:W-:Y:S02]  /*02c0*/  LEA.HI R6, R6, R3, RZ, 0x9 ;  /* 0x0000000306067211 */ /* 0x000fe400078f48ff */
[----:B------:R-:W-:Y:S01]  /*02d0*/  SGXT.U32 R7, R7, 0x1 ;  /* 0x000000010707781a */ /* 0x000fe20000000000 */
[----:B------:R-:W-:Y:S01]  /*02e0*/  STS [R18+0xe30], R11 ;  /* 0x000e300b12007388 */ /* 0x000fe20000000800 */
[----:B--2---:R-:W-:Y:S01]  /*02f0*/  LOP3.LUT R8, R16, 0x200, RZ, 0xfc, !PT ;  /* 0x0000020010087812 */ /* 0x004fe200078efcff */
[----:B------:R-:W-:Y:S01]  /*0300*/  IMAD.SHL.U32 R2, R6, 0x4, RZ ;  /* 0x0000000406027824 */ /* 0x000fe200078e00ff */
[----:B------:R-:W-:Y:S01]  /*0310*/  LOP3.LUT R7, R0, R7, RZ, 0xfc, !PT ;  /* 0x0000000700077212 */ /* 0x000fe200078efcff */
[----:B------:R-:W-:Y:S01]  /*0320*/  BAR.SYNC.DEFER_BLOCKING 0x0 ;  /* 0x0000000000007b1d */ /* 0x000fe20000010000 */
[----:B------:R-:W-:-:S02]  /*0330*/  LOP3.LUT R6, R6, 0xfffffe00, RZ, 0xc0, !PT ;  /* 0xfffffe0006067812 */ /* 0x000fc400078ec0ff */
[----:B------:R-:W-:Y:S02]  /*0340*/  LOP3.LUT R2, R2, 0xfffff800, RZ, 0xc0, !PT ;  /* 0xfffff80002027812 */ /* 0x000fe400078ec0ff */
[C---:B------:R-:W-:Y:S02]  /*0350*/  LOP3.LUT R0, R7.reuse, 0x2, RZ, 0xfc, !PT ;  /* 0x0000000207007812 */ /* 0x040fe400078efcff */
[----:B------:R-:W-:Y:S02]  /*0360*/  IADD3 R6, R2, R3, -R6 ;  /* 0x0000000302067210 */ /* 0x000fe40007ffe806 */
[C---:B------:R-:W-:Y:S02]  /*0370*/  ISETP.GE.AND P1, PT, R7.reuse, 0x4, PT ;  /* 0x000000040700780c */ /* 0x040fe40003f26270 */
[----:B------:R-:W-:Y:S01]  /*0380*/  ISETP.GE.AND P0, PT, R0, 0x4, PT ;  /* 0x000000040000780c */ /* 0x000fe20003f06270 */
[----:B------:R-:W-:Y:S01]  /*0390*/  IMAD R3, R7, 0x200, R6 ;  /* 0x0000020007037824 */ /* 0x000fe200078e0206 */
[----:B------:R-:W-:-:S03]  /*03a0*/  SHF.R.U32.HI R8, RZ, 0x4, R8 ;  /* 0x00000004ff087819 */ /* 0x000fc60000011608 */
[----:B---3--:R-:W-:Y:S01]  /*03b0*/  IMAD.WIDE R2, R3, 0x4, R4 ;  /* 0x0000000403027825 */ /* 0x008fe200078e0204 */
[----:B------:R-:W-:-:S05]  /*03c0*/  LOP3.LUT R8, R8, 0x30, RZ, 0xc0, !PT ;  /* 0x0000003008087812 */ /* 0x000fca00078ec0ff */
[----:B------:R-:W-:Y:S01]  /*03d0*/  VIADD R7, R8, UR4 ;  /* 0x0000000408077c36 */ /* 0x000fe20008000000 */
[----:B------:R-:W1:Y:S03]  /*03e0*/  LDS.128 R12, [R12] ;  /* 0x000000000c0c7984 */ /* 0x000e660000000c00 */
[----:B------:R-:W-:Y:S01]  /*03f0*/  IMAD R7, R16, 0x4, R7 ;  /* 0x0000000410077824 */ /* 0x000fe200078e0207 */
[----:B-1----:R1:W-:Y:S01]  /*0400*/  @!P1 STG.E.128 desc[UR6][R2.64], R12 ;  /* 0x0000000c02009986 */ /* 0x0023e2000c101d06 */
[----:B------:R-:W-:Y:S05]  /*0410*/  @P0 EXIT ;  /* 0x000000000000094d */ /* 0x000fea0003800000 */
[----:B------:R-:W0:Y:S01]  /*0420*/  LDS.128 R8, [R7+0x800] ;  /* 0x0008000007087984 */ /* 0x000e220000000c00 */
[----:B-1----:R-:W-:-:S04]  /*0430*/  IMAD R3, R0, 0x200, R6 ;  /* 0x0000020000037824 */ /* 0x002fc800078e0206 */
[----:B------:R-:W-:-:S05]  /*0440*/  IMAD.WIDE R4, R3, 0x4, R4 ;  /* 0x0000000403047825 */ /* 0x000fca00078e0204 */
[----:B0-----:R-:W-:Y:S01]  /*0450*/  STG.E.128 desc[UR6][R4.64], R8 ;  /* 0x0000000804007986 */ /* 0x001fe2000c101d06 */
[----:B------:R-:W-:Y:S05]  /*0460*/  EXIT ;  /* 0x000000000000794d */ /* 0x000fea0003800000 */
.L_x_0:
[----:B------:R-:W-:-:S00]  /*0470*/  BRA `(.L_x_0) ;  /* 0xfffffffc00fc7947 */ /* 0x000fc0000383ffff */
[----:B------:R-:W-:-:S00]  /*0480*/  NOP ;  /* 0x0000000000007918 */ /* 0x000fc00000000000 */
[----:B------:R-:W-:-:S00]  /*0490*/  NOP ;  /* 0x0000000000007918 */ /* 0x000fc00000000000 */
[----:B------:R-:W-:-:S00]  /*04a0*/  NOP ;  /* 0x0000000000007918 */ /* 0x000fc00000000000 */
[----:B------:R-:W-:-:S00]  /*04b0*/  NOP ;  /* 0x0000000000007918 */ /* 0x000fc00000000000 */
[----:B------:R-:W-:-:S00]  /*04c0*/  NOP ;  /* 0x0000000000007918 */ /* 0x000fc00000000000 */
[----:B------:R-:W-:-:S00]  /*04d0*/  NOP ;  /* 0x0000000000007918 */ /* 0x000fc00000000000 */
[----:B------:R-:W-:-:S00]  /*04e0*/  NOP ;  /* 0x0000000000007918 */ /* 0x000fc00000000000 */
[----:B------:R-:W-:-:S00]  /*04f0*/  NOP ;  /* 0x0000000000007918 */ /* 0x000fc00000000000 */
.L_x_1:


//--------------------- .nv.shared.triton_poi_fused_convolution_26 --------------------------
	.section	.nv.shared.triton_poi_fused_convolution_26,"aw",@nobits
	.sectionflags	@""
	.align	16
	.zero		1024


//--------------------- .nv.constant0.triton_poi_fused_convolution_26 --------------------------
	.section	.nv.constant0.triton_poi_fused_convolution_26,"a",@progbits
	.sectionflags	@""
	.align	4
.nv.constant0.triton_poi_fused_convolution_26:
	.zero		552
